//
// Generated by NVIDIA NVVM Compiler
//
// Compiler Build ID: CL-36424714
// Cuda compilation tools, release 13.0, V13.0.88
// Based on NVVM 20.0.0
//

.version 9.0
.target sm_100
.address_size 64

	// .globl	_Z15convert_to_e8m0PfPh
.extern .func  (.param .b32 func_retval0) vprintf
(
	.param .b64 vprintf_param_0,
	.param .b64 vprintf_param_1
)
;
.extern .func __assertfail
(
	.param .b64 __assertfail_param_0,
	.param .b64 __assertfail_param_1,
	.param .b32 __assertfail_param_2,
	.param .b64 __assertfail_param_3,
	.param .b64 __assertfail_param_4
)
;
.global .align 1 .b8 __unnamed_1[78] = {117, 110, 115, 105, 103, 110, 101, 100, 32, 99, 104, 97, 114, 32, 95, 95, 110, 118, 95, 99, 118, 116, 95, 102, 108, 111, 97, 116, 95, 116, 111, 95, 101, 56, 109, 48, 40, 102, 108, 111, 97, 116, 44, 32, 95, 95, 110, 118, 95, 115, 97, 116, 117, 114, 97, 116, 105, 111, 110, 95, 116, 44, 32, 99, 117, 100, 97, 82, 111, 117, 110, 100, 77, 111, 100, 101, 41};
.global .align 1 .b8 $str[61] = {40, 114, 111, 117, 110, 100, 105, 110, 103, 32, 61, 61, 32, 99, 117, 100, 97, 82, 111, 117, 110, 100, 90, 101, 114, 111, 41, 32, 124, 124, 32, 40, 114, 111, 117, 110, 100, 105, 110, 103, 32, 61, 61, 32, 99, 117, 100, 97, 82, 111, 117, 110, 100, 80, 111, 115, 73, 110, 102, 41};
.global .align 1 .b8 $str$1[65] = {47, 117, 115, 114, 47, 108, 111, 99, 97, 108, 47, 99, 117, 100, 97, 47, 98, 105, 110, 47, 46, 46, 47, 116, 97, 114, 103, 101, 116, 115, 47, 120, 56, 54, 95, 54, 52, 45, 108, 105, 110, 117, 120, 47, 105, 110, 99, 108, 117, 100, 101, 47, 99, 117, 100, 97, 95, 102, 112, 56, 46, 104, 112, 112};
.global .align 1 .b8 $str$2[24] = {68, 101, 118, 105, 99, 101, 32, 105, 110, 112, 117, 116, 32, 118, 97, 108, 117, 101, 58, 32, 37, 102, 10};
.global .align 1 .b8 $str$3[50] = {68, 101, 118, 105, 99, 101, 32, 111, 117, 116, 112, 117, 116, 32, 118, 97, 108, 117, 101, 32, 40, 104, 101, 120, 41, 58, 32, 48, 120, 37, 48, 50, 120, 44, 32, 40, 100, 101, 99, 105, 109, 97, 108, 41, 58, 32, 37, 117, 10};

.visible .entry _Z15convert_to_e8m0PfPh(
	.param .u64 .ptr .align 1 _Z15convert_to_e8m0PfPh_param_0,
	.param .u64 .ptr .align 1 _Z15convert_to_e8m0PfPh_param_1
)
{
	.local .align 8 .b8 	__local_depot0[8];
	.reg .b64 	%SP;
	.reg .b64 	%SPL;
	.reg .pred 	%p<4>;
	.reg .b16 	%rs<7>;
	.reg .b32 	%r<9>;
	.reg .b32 	%f<3>;
	.reg .b64 	%rd<17>;
	.reg .b64 	%fd<2>;

	mov.u64 	%SPL, __local_depot0;
	cvta.local.u64 	%SP, %SPL;
	ld.param.u64 	%rd1, [_Z15convert_to_e8m0PfPh_param_0];
	ld.param.u64 	%rd2, [_Z15convert_to_e8m0PfPh_param_1];
	cvta.to.global.u64 	%rd3, %rd2;
	cvta.to.global.u64 	%rd4, %rd1;
	add.u64 	%rd5, %SP, 0;
	add.u64 	%rd6, %SPL, 0;
	ld.global.f32 	%f2, [%rd4];
	cvt.f64.f32 	%fd1, %f2;
	st.local.f64 	[%rd6], %fd1;
	mov.u64 	%rd7, $str$2;
	cvta.global.u64 	%rd8, %rd7;
	{ // callseq 0, 0
	.param .b64 param0;
	st.param.b64 	[param0], %rd8;
	.param .b64 param1;
	st.param.b64 	[param1], %rd5;
	.param .b32 retval0;
	call.uni (retval0), 
	vprintf, 
	(
	param0, 
	param1
	);
	ld.param.b32 	%r1, [retval0];
	} // callseq 0
	mov.u64 	%rd9, $str;
	cvta.global.u64 	%rd10, %rd9;
	mov.u64 	%rd11, $str$1;
	cvta.global.u64 	%rd12, %rd11;
	mov.u64 	%rd13, __unnamed_1;
	cvta.global.u64 	%rd14, %rd13;
	{ // callseq 1, 0
	.param .b64 param0;
	st.param.b64 	[param0], %rd10;
	.param .b64 param1;
	st.param.b64 	[param1], %rd12;
	.param .b32 param2;
	st.param.b32 	[param2], 701;
	.param .b64 param3;
	st.param.b64 	[param3], %rd14;
	.param .b64 param4;
	st.param.b64 	[param4], 1;
	call.uni 
	__assertfail, 
	(
	param0, 
	param1, 
	param2, 
	param3, 
	param4
	);
	} // callseq 1
	mov.b32 	%r3, %f2;
	and.b32  	%r4, %r3, 2147483647;
	mov.b32 	%f1, %r4;
	// begin inline asm
	{  cvt.rp.bf16.f32 %rs1, %f1;}

	// end inline asm
	shr.u16 	%rs2, %rs1, 7;
	and.b16  	%rs3, %rs2, 255;
	and.b16  	%rs4, %rs1, 32767;
	setp.lt.u16 	%p1, %rs4, 32641;
	setp.eq.s16 	%p2, %rs3, 255;
	and.pred  	%p3, %p1, %p2;
	selp.s16 	%rs5, -1, 0, %p3;
	add.s16 	%rs6, %rs5, %rs2;
	cvt.u32.u16 	%r5, %rs6;
	and.b32  	%r6, %r5, 255;
	st.local.v2.u32 	[%rd6], {%r6, %r6};
	mov.u64 	%rd15, $str$3;
	cvta.global.u64 	%rd16, %rd15;
	{ // callseq 2, 0
	.param .b64 param0;
	st.param.b64 	[param0], %rd16;
	.param .b64 param1;
	st.param.b64 	[param1], %rd5;
	.param .b32 retval0;
	call.uni (retval0), 
	vprintf, 
	(
	param0, 
	param1
	);
	ld.param.b32 	%r7, [retval0];
	} // callseq 2
	st.global.u8 	[%rd3], %rs6;
	ret;

}


// ===== COMPILED SASS (sm_100) =====

	.target	sm_100

	.elftype	@"ET_EXEC"


//--------------------- .note.nv.tkinfo           --------------------------
	.section	.note.nv.tkinfo,"",@"SHT_NOTE"
	.sectionflags	@"SHF_NOTE_NV_TKINFO"
	.tkinfo
        /*0018*/ 	.word	0x00000002
        /*0030*/ 	.string	""
        /*0030*/ 	.string	"ptxas"
        /*0030*/ 	.string	"Cuda compilation tools, release 13.0, V13.0.88"
        /*0030*/ 	.string	"Build cuda_13.0.r13.0/compiler.36424714_0"
        /*0030*/ 	.string	"-arch sm_100 -m 64 "



//--------------------- .note.nv.cuinfo           --------------------------
	.section	.note.nv.cuinfo,"",@"SHT_NOTE"
	.sectionflags	@"SHF_NOTE_NV_CUINFO"
        /*0018*/ 	.short	0x0002
        /*001a*/ 	.short	0x0064
        /*001c*/ 	.short	0x0082
	.zero		2


//--------------------- .nv.info                  --------------------------
	.section	.nv.info,"",@"SHT_CUDA_INFO"
	.align	4


	//----- nvinfo : EIATTR_REGCOUNT
	.align		4
        /*0000*/ 	.byte	0x04, 0x2f
        /*0002*/ 	.short	(.L_6 - .L_5)
	.align		4
.L_5:
        /*0004*/ 	.word	index@(_Z15convert_to_e8m0PfPh)
        /*0008*/ 	.word	0x0000001a


	//----- nvinfo : EIATTR_FRAME_SIZE
	.align		4
.L_6:
        /*000c*/ 	.byte	0x04, 0x11
        /*000e*/ 	.short	(.L_8 - .L_7)
	.align		4
.L_7:
        /*0010*/ 	.word	index@(_Z15convert_to_e8m0PfPh)
        /*0014*/ 	.word	0x00000008


	//----- nvinfo : EIATTR_MIN_STACK_SIZE
	.align		4
.L_8:
        /*0018*/ 	.byte	0x04, 0x12
        /*001a*/ 	.short	(.L_10 - .L_9)
	.align		4
.L_9:
        /*001c*/ 	.word	index@(_Z15convert_to_e8m0PfPh)
        /*0020*/ 	.word	0x00000008
.L_10:


//--------------------- .nv.compat                --------------------------
	.section	.nv.compat,"",@"SHT_CUDA_COMPAT_INFO"
	.align	4
        /*0000*/ 	.byte	0x02, 0x09, 0x00, 0x00, 0x02, 0x02, 0x01, 0x00, 0x02, 0x05, 0x05, 0x00, 0x03, 0x07, 0x01, 0x01
        /*0010*/ 	.byte	0x02, 0x03, 0x00, 0x00, 0x02, 0x06, 0x01, 0x00, 0x04, 0x0b, 0x08, 0x00, 0x09, 0x00, 0x00, 0x00
        /*0020*/ 	.byte	0x00, 0x00, 0x00, 0x00


//--------------------- .nv.info._Z15convert_to_e8m0PfPh --------------------------
	.section	.nv.info._Z15convert_to_e8m0PfPh,"",@"SHT_CUDA_INFO"
	.sectionflags	@""
	.align	4


	//----- nvinfo : EIATTR_CUDA_API_VERSION
	.align		4
        /*0000*/ 	.byte	0x04, 0x37
        /*0002*/ 	.short	(.L_12 - .L_11)
.L_11:
        /*0004*/ 	.word	0x00000082


	//----- nvinfo : EIATTR_KPARAM_INFO
	.align		4
.L_12:
        /*0008*/ 	.byte	0x04, 0x17
        /*000a*/ 	.short	(.L_14 - .L_13)
.L_13:
        /*000c*/ 	.word	0x00000000
        /*0010*/ 	.short	0x0001
        /*0012*/ 	.short	0x0008
        /*0014*/ 	.byte	0x00, 0xf5, 0x21, 0x00


	//----- nvinfo : EIATTR_KPARAM_INFO
	.align		4
.L_14:
        /*0018*/ 	.byte	0x04, 0x17
        /*001a*/ 	.short	(.L_16 - .L_15)
.L_15:
        /*001c*/ 	.word	0x00000000
        /*0020*/ 	.short	0x0000
        /*0022*/ 	.short	0x0000
        /*0024*/ 	.byte	0x00, 0xf5, 0x21, 0x00


	//----- nvinfo : EIATTR_SPARSE_MMA_MASK
	.align		4
.L_16:
        /*0028*/ 	.byte	0x03, 0x50
        /*002a*/ 	.short	0x0000


	//----- nvinfo : EIATTR_MAXREG_COUNT
	.align		4
        /*002c*/ 	.byte	0x03, 0x1b
        /*002e*/ 	.short	0x00ff


	//----- nvinfo : EIATTR_EXTERNS
	.align		4
        /*0030*/ 	.byte	0x04, 0x0f
        /*0032*/ 	.short	(.L_18 - .L_17)


	//   ....[0]....
	.align		4
.L_17:
        /*0034*/ 	.word	index@(vprintf)


	//   ....[1]....
	.align		4
        /*0038*/ 	.word	index@(__assertfail)


	//----- nvinfo : EIATTR_MERCURY_ISA_VERSION
	.align		4
.L_18:
        /*003c*/ 	.byte	0x03, 0x5f
        /*003e*/ 	.short	0x0101


	//----- nvinfo : EIATTR_VRC_CTA_INIT_COUNT
	.align		4
        /*0040*/ 	.byte	0x02, 0x4a
	.zero		1
	.zero		1


	//----- nvinfo : EIATTR_SYSCALL_OFFSETS
	.align		4
        /*0044*/ 	.byte	0x04, 0x46
        /*0046*/ 	.short	(.L_20 - .L_19)


	//   ....[0]....
.L_19:
        /*0048*/ 	.word	0x00000130


	//   ....[1]....
        /*004c*/ 	.word	0x00000230


	//   ....[2]....
        /*0050*/ 	.word	0x00000370


	//----- nvinfo : EIATTR_EXIT_INSTR_OFFSETS
	.align		4
.L_20:
        /*0054*/ 	.byte	0x04, 0x1c
        /*0056*/ 	.short	(.L_22 - .L_21)


	//   ....[0]....
.L_21:
        /*0058*/ 	.word	0x000003a0


	//----- nvinfo : EIATTR_CBANK_PARAM_SIZE
	.align		4
.L_22:
        /*005c*/ 	.byte	0x03, 0x19
        /*005e*/ 	.short	0x0010


	//----- nvinfo : EIATTR_PARAM_CBANK
	.align		4
        /*0060*/ 	.byte	0x04, 0x0a
        /*0062*/ 	.short	(.L_24 - .L_23)
	.align		4
.L_23:
        /*0064*/ 	.word	index@(.nv.constant0._Z15convert_to_e8m0PfPh)
        /*0068*/ 	.short	0x0380
        /*006a*/ 	.short	0x0010


	//----- nvinfo : EIATTR_SW_WAR
	.align		4
.L_24:
        /*006c*/ 	.byte	0x04, 0x36
        /*006e*/ 	.short	(.L_26 - .L_25)
.L_25:
        /*0070*/ 	.word	0x00000008
.L_26:


//--------------------- .nv.callgraph             --------------------------
	.section	.nv.callgraph,"",@"SHT_CUDA_CALLGRAPH"
	.align	4
	.sectionentsize	8
	.align		4
        /*0000*/ 	.word	0x00000000
	.align		4
        /*0004*/ 	.word	0xffffffff
	.align		4
        /*0008*/ 	.word	index@(_Z15convert_to_e8m0PfPh)
	.align		4
        /*000c*/ 	.word	index@(__assertfail)
	.align		4
        /*0010*/ 	.word	index@(_Z15convert_to_e8m0PfPh)
	.align		4
        /*0014*/ 	.word	index@(vprintf)
	.align		4
        /*0018*/ 	.word	0x00000000
	.align		4
        /*001c*/ 	.word	0xfffffffe
	.align		4
        /*0020*/ 	.word	0x00000000
	.align		4
        /*0024*/ 	.word	0xfffffffd
	.align		4
        /*0028*/ 	.word	0x00000000
	.align		4
        /*002c*/ 	.word	0xfffffffc


//--------------------- .nv.constant4             --------------------------
	.section	.nv.constant4,"a",@progbits
	.align	8
	.align		8
.nv.constant4:
        /*0000*/ 	.dword	vprintf
	.align		8
        /*0008*/ 	.dword	__assertfail
	.align		8
        /*0010*/ 	.dword	__unnamed_1
	.align		8
        /*0018*/ 	.dword	$str
	.align		8
        /*0020*/ 	.dword	$str$1
	.align		8
        /*0028*/ 	.dword	$str$2
	.align		8
        /*0030*/ 	.dword	$str$3


//--------------------- .text._Z15convert_to_e8m0PfPh --------------------------
	.section	.text._Z15convert_to_e8m0PfPh,"ax",@progbits
	.align	128
        .global         _Z15convert_to_e8m0PfPh
        .type           _Z15convert_to_e8m0PfPh,@function
        .size           _Z15convert_to_e8m0PfPh,(.L_x_4 - _Z15convert_to_e8m0PfPh)
        .other          _Z15convert_to_e8m0PfPh,@"STO_CUDA_ENTRY STV_DEFAULT"
_Z15convert_to_e8m0PfPh:
.text._Z15convert_to_e8m0PfPh:
[----:B------:R-:W0:Y:S08]  /*0000*/  LDC R1, c[0x0][0x37c] ;  /* 0x0000df00ff017b82 */ /* 0x000e300000000800 */
[----:B------:R-:W1:Y:S01]  /*0010*/  LDC.64 R2, c[0x0][0x380] ;  /* 0x0000e000ff027b82 */ /* 0x000e620000000a00 */
[----:B------:R-:W1:Y:S01]  /*0020*/  LDCU.64 UR36, c[0x0][0x358] ;  /* 0x00006b00ff2477ac */ /* 0x000e620008000a00 */
[----:B0-----:R-:W-:Y:S01]  /*0030*/  VIADD R1, R1, 0xfffffff8 ;  /* 0xfffffff801017836 */ /* 0x001fe20000000000 */
[----:B------:R-:W0:Y:S01]  /*0040*/  LDCU UR4, c[0x0][0x2f8] ;  /* 0x00005f00ff0477ac */ /* 0x000e220008000800 */
[----:B------:R-:W-:Y:S01]  /*0050*/  MOV R16, 0x0 ;  /* 0x0000000000107802 */ /* 0x000fe20000000f00 */
[----:B------:R-:W2:Y:S01]  /*0060*/  LDCU UR5, c[0x0][0x2fc] ;  /* 0x00005f80ff0577ac */ /* 0x000ea20008000800 */
[----:B------:R-:W3:Y:S01]  /*0070*/  LDCU.64 UR6, c[0x4][0x28] ;  /* 0x01000500ff0677ac */ /* 0x000ee20008000a00 */
[----:B-1----:R-:W4:Y:S01]  /*0080*/  LDG.E R17, desc[UR36][R2.64] ;  /* 0x0000002402117981 */ /* 0x002f22000c1e1900 */
[----:B------:R1:W1:Y:S01]  /*0090*/  LDC.64 R10, c[0x4][R16] ;  /* 0x01000000100a7b82 */ /* 0x0002620000000a00 */
[----:B0-----:R-:W-:-:S05]  /*00a0*/  IADD3 R18, P0, PT, R1, UR4, RZ ;  /* 0x0000000401127c10 */ /* 0x001fca000ff1e0ff */
[----:B--2---:R-:W-:Y:S01]  /*00b0*/  IMAD.X R19, RZ, RZ, UR5, P0 ;  /* 0x00000005ff137e24 */ /* 0x004fe200080e06ff */
[----:B---3--:R-:W-:Y:S01]  /*00c0*/  MOV R5, UR7 ;  /* 0x0000000700057c02 */ /* 0x008fe20008000f00 */
[----:B------:R-:W-:Y:S02]  /*00d0*/  IMAD.U32 R4, RZ, RZ, UR6 ;  /* 0x00000006ff047e24 */ /* 0x000fe4000f8e00ff */
[----:B------:R-:W-:Y:S02]  /*00e0*/  IMAD.MOV.U32 R6, RZ, RZ, R18 ;  /* 0x000000ffff067224 */ /* 0x000fe400078e0012 */
[----:B------:R-:W-:Y:S01]  /*00f0*/  IMAD.MOV.U32 R7, RZ, RZ, R19 ;  /* 0x000000ffff077224 */ /* 0x000fe200078e0013 */
[----:B----4-:R-:W0:Y:S02]  /*0100*/  F2F.F64.F32 R8, R17 ;  /* 0x0000001100087310 */ /* 0x010e240000201800 */
[----:B01----:R0:W-:Y:S04]  /*0110*/  STL.64 [R1], R8 ;  /* 0x0000000801007387 */ /* 0x0031e80000100a00 */
[----:B------:R-:W-:-:S07]  /*0120*/  LEPC R20, `(.L_x_0) ;  /* 0x000000001014794e */ /* 0x000fce0000000000 */
[----:B0-----:R-:W-:Y:S05]  /*0130*/  CALL.ABS.NOINC R10 ;  /* 0x000000000a007343 */ /* 0x001fea0003c00000 */
.L_x_0:
[----:B------:R-:W-:Y:S01]  /*0140*/  MOV R2, 0x8 ;  /* 0x0000000800027802 */ /* 0x000fe20000000f00 */
[----:B------:R-:W0:Y:S01]  /*0150*/  LDCU.64 UR4, c[0x4][0x18] ;  /* 0x01000300ff0477ac */ /* 0x000e220008000a00 */
[----:B------:R-:W-:Y:S02]  /*0160*/  HFMA2 R13, -RZ, RZ, 0, 0 ;  /* 0x00000000ff0d7431 */ /* 0x000fe400000001ff */
[----:B------:R-:W-:Y:S01]  /*0170*/  IMAD.MOV.U32 R8, RZ, RZ, 0x2bd ;  /* 0x000002bdff087424 */ /* 0x000fe200078e00ff */
[----:B------:R-:W1:Y:S01]  /*0180*/  LDCU.64 UR6, c[0x4][0x20] ;  /* 0x01000400ff0677ac */ /* 0x000e620008000a00 */
[----:B------:R-:W2:Y:S01]  /*0190*/  LDC.64 R2, c[0x4][R2] ;  /* 0x0100000002027b82 */ /* 0x000ea20000000a00 */
[----:B------:R-:W-:Y:S01]  /*01a0*/  IMAD.MOV.U32 R12, RZ, RZ, 0x1 ;  /* 0x00000001ff0c7424 */ /* 0x000fe200078e00ff */
[----:B------:R-:W3:Y:S01]  /*01b0*/  LDCU.64 UR8, c[0x4][0x10] ;  /* 0x01000200ff0877ac */ /* 0x000ee20008000a00 */
[----:B0-----:R-:W-:Y:S01]  /*01c0*/  IMAD.U32 R4, RZ, RZ, UR4 ;  /* 0x00000004ff047e24 */ /* 0x001fe2000f8e00ff */
[----:B------:R-:W-:Y:S01]  /*01d0*/  MOV R5, UR5 ;  /* 0x0000000500057c02 */ /* 0x000fe20008000f00 */
[----:B-1----:R-:W-:-:S02]  /*01e0*/  IMAD.U32 R6, RZ, RZ, UR6 ;  /* 0x00000006ff067e24 */ /* 0x002fc4000f8e00ff */
[----:B------:R-:W-:Y:S02]  /*01f0*/  IMAD.U32 R7, RZ, RZ, UR7 ;  /* 0x00000007ff077e24 */ /* 0x000fe4000f8e00ff */
[----:B---3--:R-:W-:Y:S01]  /*0200*/  IMAD.U32 R10, RZ, RZ, UR8 ;  /* 0x00000008ff0a7e24 */ /* 0x008fe2000f8e00ff */
[----:B------:R-:W-:-:S07]  /*0210*/  MOV R11, UR9 ;  /* 0x00000009000b7c02 */ /* 0x000fce0008000f00 */
[----:B------:R-:W-:-:S07]  /*0220*/  LEPC R20, `(.L_x_1) ;  /* 0x000000001014794e */ /* 0x000fce0000000000 */
[----:B--2---:R-:W-:Y:S05]  /*0230*/  CALL.ABS.NOINC R2 ;  /* 0x0000000002007343 */ /* 0x004fea0003c00000 */
.L_x_1:
[----:B------:R-:W-:Y:S01]  /*0240*/  LOP3.LUT R17, R17, 0x7fffffff, RZ, 0xc0, !PT ;  /* 0x7fffffff11117812 */ /* 0x000fe200078ec0ff */
[----:B------:R-:W0:Y:S01]  /*0250*/  LDCU.64 UR4, c[0x4][0x30] ;  /* 0x01000600ff0477ac */ /* 0x000e220008000a00 */
[----:B------:R-:W-:Y:S01]  /*0260*/  MOV R6, R18 ;  /* 0x0000001200067202 */ /* 0x000fe20000000f00 */
[----:B------:R-:W-:-:S03]  /*0270*/  IMAD.MOV.U32 R7, RZ, RZ, R19 ;  /* 0x000000ffff077224 */ /* 0x000fc600078e0013 */
[----:B------:R-:W1:Y:S01]  /*0280*/  F2F.BF16.F32.RP R17, R17 ;  /* 0x0000001100117304 */ /* 0x000e62000020a000 */
[----:B0-----:R-:W-:Y:S01]  /*0290*/  IMAD.U32 R4, RZ, RZ, UR4 ;  /* 0x00000004ff047e24 */ /* 0x001fe2000f8e00ff */
[----:B-1----:R-:W-:Y:S01]  /*02a0*/  SHF.R.U32.HI R0, RZ, 0x7, R17 ;  /* 0x00000007ff007819 */ /* 0x002fe20000011611 */
[----:B------:R-:W-:Y:S01]  /*02b0*/  IMAD.U32 R5, RZ, RZ, UR5 ;  /* 0x00000005ff057e24 */ /* 0x000fe2000f8e00ff */
[----:B------:R-:W-:Y:S02]  /*02c0*/  LOP3.LUT R3, R17, 0x7fff, RZ, 0xc0, !PT ;  /* 0x00007fff11037812 */ /* 0x000fe400078ec0ff */
[C---:B------:R-:W-:Y:S01]  /*02d0*/  LOP3.LUT R2, R0.reuse, 0xff, RZ, 0xc0, !PT ;  /* 0x000000ff00027812 */ /* 0x040fe200078ec0ff */
[----:B------:R-:W-:Y:S01]  /*02e0*/  VIADD R23, R0, 0xffffffff ;  /* 0xffffffff00177836 */ /* 0x000fe20000000000 */
[----:B------:R-:W0:Y:S02]  /*02f0*/  LDC.64 R16, c[0x4][R16] ;  /* 0x0100000010107b82 */ /* 0x000e240000000a00 */
[----:B------:R-:W-:-:S04]  /*0300*/  ISETP.NE.AND P0, PT, R2, 0xff, PT ;  /* 0x000000ff0200780c */ /* 0x000fc80003f05270 */
[----:B------:R-:W-:-:S13]  /*0310*/  ISETP.LT.U32.AND P0, PT, R3, 0x7f81, !P0 ;  /* 0x00007f810300780c */ /* 0x000fda0004701070 */
[----:B------:R-:W-:-:S05]  /*0320*/  @!P0 IMAD.MOV R23, RZ, RZ, R0 ;  /* 0x000000ffff178224 */ /* 0x000fca00078e0200 */
[----:B------:R-:W-:-:S04]  /*0330*/  LOP3.LUT R2, R23, 0xff, RZ, 0xc0, !PT ;  /* 0x000000ff17027812 */ /* 0x000fc800078ec0ff */
[----:B------:R-:W-:-:S05]  /*0340*/  MOV R3, R2 ;  /* 0x0000000200037202 */ /* 0x000fca0000000f00 */
[----:B------:R1:W-:Y:S02]  /*0350*/  STL.64 [R1], R2 ;  /* 0x0000000201007387 */ /* 0x0003e40000100a00 */
[----:B------:R-:W-:-:S07]  /*0360*/  LEPC R20, `(.L_x_2) ;  /* 0x000000001014794e */ /* 0x000fce0000000000 */
[----:B01----:R-:W-:Y:S05]  /*0370*/  CALL.ABS.NOINC R16 ;  /* 0x0000000010007343 */ /* 0x003fea0003c00000 */
.L_x_2:
[----:B------:R-:W0:Y:S02]  /*0380*/  LDC.64 R2, c[0x0][0x388] ;  /* 0x0000e200ff027b82 */ /* 0x000e240000000a00 */
[----:B0-----:R-:W-:Y:S01]  /*0390*/  STG.E.U8 desc[UR36][R2.64], R23 ;  /* 0x0000001702007986 */ /* 0x001fe2000c101124 */
[----:B------:R-:W-:Y:S05]  /*03a0*/  EXIT ;  /* 0x000000000000794d */ /* 0x000fea0003800000 */
.L_x_3:
[----:B------:R-:W-:-:S00]  /*03b0*/  BRA `(.L_x_3) ;  /* 0xfffffffc00fc7947 */ /* 0x000fc0000383ffff */
[----:B------:R-:W-:-:S00]  /*03c0*/  NOP ;  /* 0x0000000000007918 */ /* 0x000fc00000000000 */
        /* <DEDUP_REMOVED lines=11> */
.L_x_4:


//--------------------- .nv.global.init           --------------------------
	.section	.nv.global.init,"aw",@progbits
.nv.global.init:
	.type		$str$2,@object
	.size		$str$2,($str$3 - $str$2)
$str$2:
        /*0000*/ 	.byte	0x44, 0x65, 0x76, 0x69, 0x63, 0x65, 0x20, 0x69, 0x6e, 0x70, 0x75, 0x74, 0x20, 0x76, 0x61, 0x6c
        /*0010*/ 	.byte	0x75, 0x65, 0x3a, 0x20, 0x25, 0x66, 0x0a, 0x00
	.type		$str$3,@object
	.size		$str$3,($str - $str$3)
$str$3:
        /*0018*/ 	.byte	0x44, 0x65, 0x76, 0x69, 0x63, 0x65, 0x20, 0x6f, 0x75, 0x74, 0x70, 0x75, 0x74, 0x20, 0x76, 0x61
        /*0028*/ 	.byte	0x6c, 0x75, 0x65, 0x20, 0x28, 0x68, 0x65, 0x78, 0x29, 0x3a, 0x20, 0x30, 0x78, 0x25, 0x30, 0x32
        /*0038*/ 	.byte	0x78, 0x2c, 0x20, 0x28, 0x64, 0x65, 0x63, 0x69, 0x6d, 0x61, 0x6c, 0x29, 0x3a, 0x20, 0x25, 0x75
        /*0048*/ 	.byte	0x0a, 0x00
	.type		$str,@object
	.size		$str,($str$1 - $str)
$str:
        /*004a*/ 	.byte	0x28, 0x72, 0x6f, 0x75, 0x6e, 0x64, 0x69, 0x6e, 0x67, 0x20, 0x3d, 0x3d, 0x20, 0x63, 0x75, 0x64
        /*005a*/ 	.byte	0x61, 0x52, 0x6f, 0x75, 0x6e, 0x64, 0x5a, 0x65, 0x72, 0x6f, 0x29, 0x20, 0x7c, 0x7c, 0x20, 0x28
        /*006a*/ 	.byte	0x72, 0x6f, 0x75, 0x6e, 0x64, 0x69, 0x6e, 0x67, 0x20, 0x3d, 0x3d, 0x20, 0x63, 0x75, 0x64, 0x61
        /*007a*/ 	.byte	0x52, 0x6f, 0x75, 0x6e, 0x64, 0x50, 0x6f, 0x73, 0x49, 0x6e, 0x66, 0x29, 0x00
	.type		$str$1,@object
	.size		$str$1,(__unnamed_1 - $str$1)
$str$1:
        /*0087*/ 	.byte	0x2f, 0x75, 0x73, 0x72, 0x2f, 0x6c, 0x6f, 0x63, 0x61, 0x6c, 0x2f, 0x63, 0x75, 0x64, 0x61, 0x2f
        /*0097*/ 	.byte	0x62, 0x69, 0x6e, 0x2f, 0x2e, 0x2e, 0x2f, 0x74, 0x61, 0x72, 0x67, 0x65, 0x74, 0x73, 0x2f, 0x78
        /*00a7*/ 	.byte	0x38, 0x36, 0x5f, 0x36, 0x34, 0x2d, 0x6c, 0x69, 0x6e, 0x75, 0x78, 0x2f, 0x69, 0x6e, 0x63, 0x6c
        /*00b7*/ 	.byte	0x75, 0x64, 0x65, 0x2f, 0x63, 0x75, 0x64, 0x61, 0x5f, 0x66, 0x70, 0x38, 0x2e, 0x68, 0x70, 0x70
        /*00c7*/ 	.byte	0x00
	.type		__unnamed_1,@object
	.size		__unnamed_1,(.L_0 - __unnamed_1)
__unnamed_1:
        /*00c8*/ 	.byte	0x75, 0x6e, 0x73, 0x69, 0x67, 0x6e, 0x65, 0x64, 0x20, 0x63, 0x68, 0x61, 0x72, 0x20, 0x5f, 0x5f
        /*00d8*/ 	.byte	0x6e, 0x76, 0x5f, 0x63, 0x76, 0x74, 0x5f, 0x66, 0x6c, 0x6f, 0x61, 0x74, 0x5f, 0x74, 0x6f, 0x5f
        /*00e8*/ 	.byte	0x65, 0x38, 0x6d, 0x30, 0x28, 0x66, 0x6c, 0x6f, 0x61, 0x74, 0x2c, 0x20, 0x5f, 0x5f, 0x6e, 0x76
        /*00f8*/ 	.byte	0x5f, 0x73, 0x61, 0x74, 0x75, 0x72, 0x61, 0x74, 0x69, 0x6f, 0x6e, 0x5f, 0x74, 0x2c, 0x20, 0x63
        /*0108*/ 	.byte	0x75, 0x64, 0x61, 0x52, 0x6f, 0x75, 0x6e, 0x64, 0x4d, 0x6f, 0x64, 0x65, 0x29, 0x00
.L_0:


//--------------------- .nv.shared.reserved.0     --------------------------
	.section	.nv.shared.reserved.0,"aw",@nobits
	.weak		__nv_reservedSMEM_offset_0_alias
	.size		__nv_reservedSMEM_offset_0_alias, 0, 64
	.other		__nv_reservedSMEM_offset_0_alias,@"STO_CUDA_RESERVED_SHARED STV_DEFAULT"
__nv_reservedSMEM_offset_0_alias:
	.zero		0
	.zero		64


//--------------------- .nv.constant0._Z15convert_to_e8m0PfPh --------------------------
	.section	.nv.constant0._Z15convert_to_e8m0PfPh,"a",@progbits
	.sectionflags	@""
	.align	4
.nv.constant0._Z15convert_to_e8m0PfPh:
	.zero		912


//--------------------- SYMBOLS --------------------------

	.type		.nv.reservedSmem.offset0,@object
	.size		.nv.reservedSmem.offset0,0x4
	.type		vprintf,@function
	.type		__assertfail,@function
